//
// Generated by NVIDIA NVVM Compiler
//
// Compiler Build ID: CL-36424714
// Cuda compilation tools, release 13.0, V13.0.88
// Based on NVVM 20.0.0
//

.version 9.0
.target sm_100
.address_size 64

	// .globl	_Z7prescanPfS_i
.extern .func  (.param .b32 func_retval0) vprintf
(
	.param .b64 vprintf_param_0,
	.param .b64 vprintf_param_1
)
;
.global .align 1 .b8 $str[7] = {104, 101, 108, 108, 111, 10};
.extern .shared .align 16 .b8 temp[];

.visible .entry _Z7prescanPfS_i(
	.param .u64 .ptr .align 1 _Z7prescanPfS_i_param_0,
	.param .u64 .ptr .align 1 _Z7prescanPfS_i_param_1,
	.param .u32 _Z7prescanPfS_i_param_2
)
{
	.reg .pred 	%p<8>;
	.reg .b32 	%r<47>;
	.reg .b32 	%f<11>;
	.reg .b64 	%rd<11>;

	ld.param.u64 	%rd1, [_Z7prescanPfS_i_param_0];
	ld.param.u64 	%rd2, [_Z7prescanPfS_i_param_1];
	ld.param.u32 	%r15, [_Z7prescanPfS_i_param_2];
	cvta.to.global.u64 	%rd3, %rd2;
	mov.u64 	%rd4, $str;
	cvta.global.u64 	%rd5, %rd4;
	{ // callseq 0, 0
	.param .b64 param0;
	st.param.b64 	[param0], %rd5;
	.param .b64 param1;
	st.param.b64 	[param1], 0;
	.param .b32 retval0;
	call.uni (retval0), 
	vprintf, 
	(
	param0, 
	param1
	);
	ld.param.b32 	%r17, [retval0];
	} // callseq 0
	mov.u32 	%r19, %ntid.x;
	mov.u32 	%r20, %ctaid.x;
	mov.u32 	%r21, %tid.x;
	mad.lo.s32 	%r1, %r19, %r20, %r21;
	shl.b32 	%r2, %r1, 1;
	mul.wide.s32 	%rd6, %r2, 4;
	add.s64 	%rd7, %rd3, %rd6;
	ld.global.f32 	%f1, [%rd7];
	shl.b32 	%r22, %r1, 3;
	mov.u32 	%r23, temp;
	add.s32 	%r3, %r23, %r22;
	or.b32  	%r4, %r2, 1;
	ld.global.f32 	%f2, [%rd7+4];
	st.shared.v2.f32 	[%r3], {%f1, %f2};
	shr.s32 	%r42, %r15, 1;
	setp.lt.s32 	%p1, %r42, 1;
	mov.b32 	%r44, 1;
	@%p1 bra 	$L__BB0_5;
	mov.b32 	%r44, 1;
$L__BB0_2:
	bar.sync 	0;
	setp.ge.s32 	%p2, %r1, %r42;
	@%p2 bra 	$L__BB0_4;
	mul.lo.s32 	%r25, %r44, %r4;
	shl.b32 	%r26, %r25, 2;
	add.s32 	%r28, %r23, %r26;
	ld.shared.f32 	%f3, [%r28+-4];
	shl.b32 	%r29, %r44, 2;
	add.s32 	%r30, %r28, %r29;
	ld.shared.f32 	%f4, [%r30+-4];
	add.f32 	%f5, %f3, %f4;
	st.shared.f32 	[%r30+-4], %f5;
$L__BB0_4:
	shl.b32 	%r44, %r44, 1;
	shr.u32 	%r9, %r42, 1;
	setp.gt.u32 	%p3, %r42, 1;
	mov.u32 	%r42, %r9;
	@%p3 bra 	$L__BB0_2;
$L__BB0_5:
	setp.ne.s32 	%p4, %r1, 0;
	@%p4 bra 	$L__BB0_7;
	shl.b32 	%r31, %r15, 2;
	add.s32 	%r33, %r23, %r31;
	mov.b32 	%r34, 0;
	st.shared.u32 	[%r33+-4], %r34;
$L__BB0_7:
	setp.lt.s32 	%p5, %r15, 2;
	@%p5 bra 	$L__BB0_12;
	mov.b32 	%r45, 1;
$L__BB0_9:
	shr.s32 	%r44, %r44, 1;
	bar.sync 	0;
	setp.ge.s32 	%p6, %r1, %r45;
	@%p6 bra 	$L__BB0_11;
	mul.lo.s32 	%r36, %r44, %r4;
	shl.b32 	%r37, %r36, 2;
	add.s32 	%r39, %r23, %r37;
	ld.shared.f32 	%f6, [%r39+-4];
	shl.b32 	%r40, %r44, 2;
	add.s32 	%r41, %r39, %r40;
	ld.shared.f32 	%f7, [%r41+-4];
	st.shared.f32 	[%r39+-4], %f7;
	add.f32 	%f8, %f6, %f7;
	st.shared.f32 	[%r41+-4], %f8;
$L__BB0_11:
	shl.b32 	%r45, %r45, 1;
	setp.lt.s32 	%p7, %r45, %r15;
	@%p7 bra 	$L__BB0_9;
$L__BB0_12:
	cvta.to.global.u64 	%rd8, %rd1;
	bar.sync 	0;
	ld.shared.v2.f32 	{%f9, %f10}, [%r3];
	add.s64 	%rd10, %rd8, %rd6;
	st.global.f32 	[%rd10], %f9;
	st.global.f32 	[%rd10+4], %f10;
	ret;

}


// ===== COMPILED SASS (sm_100) =====

	.target	sm_100

	.elftype	@"ET_EXEC"


//--------------------- .note.nv.tkinfo           --------------------------
	.section	.note.nv.tkinfo,"",@"SHT_NOTE"
	.sectionflags	@"SHF_NOTE_NV_TKINFO"
	.tkinfo
        /*0018*/ 	.word	0x00000002
        /*0030*/ 	.string	""
        /*0030*/ 	.string	"ptxas"
        /*0030*/ 	.string	"Cuda compilation tools, release 13.0, V13.0.88"
        /*0030*/ 	.string	"Build cuda_13.0.r13.0/compiler.36424714_0"
        /*0030*/ 	.string	"-arch sm_100 -m 64 "



//--------------------- .note.nv.cuinfo           --------------------------
	.section	.note.nv.cuinfo,"",@"SHT_NOTE"
	.sectionflags	@"SHF_NOTE_NV_CUINFO"
        /*0018*/ 	.short	0x0002
        /*001a*/ 	.short	0x0064
        /*001c*/ 	.short	0x0082
	.zero		2


//--------------------- .nv.info                  --------------------------
	.section	.nv.info,"",@"SHT_CUDA_INFO"
	.align	4


	//----- nvinfo : EIATTR_REGCOUNT
	.align		4
        /*0000*/ 	.byte	0x04, 0x2f
        /*0002*/ 	.short	(.L_2 - .L_1)
	.align		4
.L_1:
        /*0004*/ 	.word	index@(_Z7prescanPfS_i)
        /*0008*/ 	.word	0x00000018


	//----- nvinfo : EIATTR_FRAME_SIZE
	.align		4
.L_2:
        /*000c*/ 	.byte	0x04, 0x11
        /*000e*/ 	.short	(.L_4 - .L_3)
	.align		4
.L_3:
        /*0010*/ 	.word	index@(_Z7prescanPfS_i)
        /*0014*/ 	.word	0x00000000


	//----- nvinfo : EIATTR_MIN_STACK_SIZE
	.align		4
.L_4:
        /*0018*/ 	.byte	0x04, 0x12
        /*001a*/ 	.short	(.L_6 - .L_5)
	.align		4
.L_5:
        /*001c*/ 	.word	index@(_Z7prescanPfS_i)
        /*0020*/ 	.word	0x00000000
.L_6:


//--------------------- .nv.compat                --------------------------
	.section	.nv.compat,"",@"SHT_CUDA_COMPAT_INFO"
	.align	4
        /*0000*/ 	.byte	0x02, 0x09, 0x00, 0x00, 0x02, 0x02, 0x01, 0x00, 0x02, 0x05, 0x05, 0x00, 0x03, 0x07, 0x01, 0x01
        /*0010*/ 	.byte	0x02, 0x03, 0x00, 0x00, 0x02, 0x06, 0x01, 0x00, 0x04, 0x0b, 0x08, 0x00, 0x09, 0x00, 0x00, 0x00
        /*0020*/ 	.byte	0x00, 0x00, 0x00, 0x00


//--------------------- .nv.info._Z7prescanPfS_i  --------------------------
	.section	.nv.info._Z7prescanPfS_i,"",@"SHT_CUDA_INFO"
	.sectionflags	@""
	.align	4


	//----- nvinfo : EIATTR_CUDA_API_VERSION
	.align		4
        /*0000*/ 	.byte	0x04, 0x37
        /*0002*/ 	.short	(.L_8 - .L_7)
.L_7:
        /*0004*/ 	.word	0x00000082


	//----- nvinfo : EIATTR_KPARAM_INFO
	.align		4
.L_8:
        /*0008*/ 	.byte	0x04, 0x17
        /*000a*/ 	.short	(.L_10 - .L_9)
.L_9:
        /*000c*/ 	.word	0x00000000
        /*0010*/ 	.short	0x0002
        /*0012*/ 	.short	0x0010
        /*0014*/ 	.byte	0x00, 0xf0, 0x11, 0x00


	//----- nvinfo : EIATTR_KPARAM_INFO
	.align		4
.L_10:
        /*0018*/ 	.byte	0x04, 0x17
        /*001a*/ 	.short	(.L_12 - .L_11)
.L_11:
        /*001c*/ 	.word	0x00000000
        /*0020*/ 	.short	0x0001
        /*0022*/ 	.short	0x0008
        /*0024*/ 	.byte	0x00, 0xf5, 0x21, 0x00


	//----- nvinfo : EIATTR_KPARAM_INFO
	.align		4
.L_12:
        /*0028*/ 	.byte	0x04, 0x17
        /*002a*/ 	.short	(.L_14 - .L_13)
.L_13:
        /*002c*/ 	.word	0x00000000
        /*0030*/ 	.short	0x0000
        /*0032*/ 	.short	0x0000
        /*0034*/ 	.byte	0x00, 0xf5, 0x21, 0x00


	//----- nvinfo : EIATTR_SPARSE_MMA_MASK
	.align		4
.L_14:
        /*0038*/ 	.byte	0x03, 0x50
        /*003a*/ 	.short	0x0000


	//----- nvinfo : EIATTR_MAXREG_COUNT
	.align		4
        /*003c*/ 	.byte	0x03, 0x1b
        /*003e*/ 	.short	0x00ff


	//----- nvinfo : EIATTR_NUM_BARRIERS
	.align		4
        /*0040*/ 	.byte	0x02, 0x4c
        /*0042*/ 	.byte	0x01
	.zero		1


	//----- nvinfo : EIATTR_EXTERNS
	.align		4
        /*0044*/ 	.byte	0x04, 0x0f
        /*0046*/ 	.short	(.L_16 - .L_15)


	//   ....[0]....
	.align		4
.L_15:
        /*0048*/ 	.word	index@(vprintf)


	//----- nvinfo : EIATTR_MERCURY_ISA_VERSION
	.align		4
.L_16:
        /*004c*/ 	.byte	0x03, 0x5f
        /*004e*/ 	.short	0x0101


	//----- nvinfo : EIATTR_VRC_CTA_INIT_COUNT
	.align		4
        /*0050*/ 	.byte	0x02, 0x4a
	.zero		1
	.zero		1


	//----- nvinfo : EIATTR_SYSCALL_OFFSETS
	.align		4
        /*0054*/ 	.byte	0x04, 0x46
        /*0056*/ 	.short	(.L_18 - .L_17)


	//   ....[0]....
.L_17:
        /*0058*/ 	.word	0x00000090


	//----- nvinfo : EIATTR_EXIT_INSTR_OFFSETS
	.align		4
.L_18:
        /*005c*/ 	.byte	0x04, 0x1c
        /*005e*/ 	.short	(.L_20 - .L_19)


	//   ....[0]....
.L_19:
        /*0060*/ 	.word	0x000004c0


	//----- nvinfo : EIATTR_CBANK_PARAM_SIZE
	.align		4
.L_20:
        /*0064*/ 	.byte	0x03, 0x19
        /*0066*/ 	.short	0x0014


	//----- nvinfo : EIATTR_PARAM_CBANK
	.align		4
        /*0068*/ 	.byte	0x04, 0x0a
        /*006a*/ 	.short	(.L_22 - .L_21)
	.align		4
.L_21:
        /*006c*/ 	.word	index@(.nv.constant0._Z7prescanPfS_i)
        /*0070*/ 	.short	0x0380
        /*0072*/ 	.short	0x0014


	//----- nvinfo : EIATTR_SW_WAR
	.align		4
.L_22:
        /*0074*/ 	.byte	0x04, 0x36
        /*0076*/ 	.short	(.L_24 - .L_23)
.L_23:
        /*0078*/ 	.word	0x00000008
.L_24:


//--------------------- .nv.callgraph             --------------------------
	.section	.nv.callgraph,"",@"SHT_CUDA_CALLGRAPH"
	.align	4
	.sectionentsize	8
	.align		4
        /*0000*/ 	.word	0x00000000
	.align		4
        /*0004*/ 	.word	0xffffffff
	.align		4
        /*0008*/ 	.word	index@(_Z7prescanPfS_i)
	.align		4
        /*000c*/ 	.word	index@(vprintf)
	.align		4
        /*0010*/ 	.word	0x00000000
	.align		4
        /*0014*/ 	.word	0xfffffffe
	.align		4
        /*0018*/ 	.word	0x00000000
	.align		4
        /*001c*/ 	.word	0xfffffffd
	.align		4
        /*0020*/ 	.word	0x00000000
	.align		4
        /*0024*/ 	.word	0xfffffffc


//--------------------- .nv.constant4             --------------------------
	.section	.nv.constant4,"a",@progbits
	.align	8
	.align		8
.nv.constant4:
        /*0000*/ 	.dword	vprintf
	.align		8
        /*0008*/ 	.dword	$str


//--------------------- .text._Z7prescanPfS_i     --------------------------
	.section	.text._Z7prescanPfS_i,"ax",@progbits
	.align	128
        .global         _Z7prescanPfS_i
        .type           _Z7prescanPfS_i,@function
        .size           _Z7prescanPfS_i,(.L_x_6 - _Z7prescanPfS_i)
        .other          _Z7prescanPfS_i,@"STO_CUDA_ENTRY STV_DEFAULT"
_Z7prescanPfS_i:
.text._Z7prescanPfS_i:
[----:B------:R-:W0:Y:S01]  /*0000*/  LDC R1, c[0x0][0x37c] ;  /* 0x0000df00ff017b82 */ /* 0x000e220000000800 */
[----:B------:R-:W-:Y:S01]  /*0010*/  MOV R0, 0x0 ;  /* 0x0000000000007802 */ /* 0x000fe20000000f00 */
[----:B------:R-:W1:Y:S01]  /*0020*/  LDCU.64 UR4, c[0x4][0x8] ;  /* 0x01000100ff0477ac */ /* 0x000e620008000a00 */
[----:B------:R-:W-:-:S05]  /*0030*/  CS2R R6, SRZ ;  /* 0x0000000000067805 */ /* 0x000fca000001ff00 */
[----:B------:R2:W3:Y:S01]  /*0040*/  LDC.64 R2, c[0x4][R0] ;  /* 0x0100000000027b82 */ /* 0x0004e20000000a00 */
[----:B------:R-:W4:Y:S01]  /*0050*/  LDCU.64 UR36, c[0x0][0x358] ;  /* 0x00006b00ff2477ac */ /* 0x000f220008000a00 */
[----:B-1----:R-:W-:Y:S02]  /*0060*/  IMAD.U32 R4, RZ, RZ, UR4 ;  /* 0x00000004ff047e24 */ /* 0x002fe4000f8e00ff */
[----:B--2---:R-:W-:-:S07]  /*0070*/  IMAD.U32 R5, RZ, RZ, UR5 ;  /* 0x00000005ff057e24 */ /* 0x004fce000f8e00ff */
[----:B------:R-:W-:-:S07]  /*0080*/  LEPC R20, `(.L_x_0) ;  /* 0x000000001014794e */ /* 0x000fce0000000000 */
[----:B0--34-:R-:W-:Y:S05]  /*0090*/  CALL.ABS.NOINC R2 ;  /* 0x0000000002007343 */ /* 0x019fea0003c00000 */
.L_x_0:
[----:B------:R-:W0:Y:S01]  /*00a0*/  S2R R2, SR_CTAID.X ;  /* 0x0000000000027919 */ /* 0x000e220000002500 */
[----:B------:R-:W0:Y:S01]  /*00b0*/  LDCU UR4, c[0x0][0x360] ;  /* 0x00006c00ff0477ac */ /* 0x000e220008000800 */
[----:B------:R-:W1:Y:S01]  /*00c0*/  LDC.64 R4, c[0x0][0x388] ;  /* 0x0000e200ff047b82 */ /* 0x000e620000000a00 */
[----:B------:R-:W0:Y:S01]  /*00d0*/  S2R R3, SR_TID.X ;  /* 0x0000000000037919 */ /* 0x000e220000002100 */
[----:B------:R-:W2:Y:S06]  /*00e0*/  S2R R8, SR_CgaCtaId ;  /* 0x0000000000087919 */ /* 0x000eac0000008800 */
[----:B------:R-:W3:Y:S01]  /*00f0*/  LDC R12, c[0x0][0x390] ;  /* 0x0000e400ff0c7b82 */ /* 0x000ee20000000800 */
[----:B0-----:R-:W-:Y:S01]  /*0100*/  IMAD R2, R2, UR4, R3 ;  /* 0x0000000402027c24 */ /* 0x001fe2000f8e0203 */
[----:B------:R-:W0:Y:S04]  /*0110*/  LDCU UR4, c[0x0][0x390] ;  /* 0x00007200ff0477ac */ /* 0x000e280008000800 */
[----:B------:R-:W-:-:S05]  /*0120*/  SHF.L.U32 R0, R2, 0x1, RZ ;  /* 0x0000000102007819 */ /* 0x000fca00000006ff */
[----:B-1----:R-:W-:-:S05]  /*0130*/  IMAD.WIDE R4, R0, 0x4, R4 ;  /* 0x0000000400047825 */ /* 0x002fca00078e0204 */
[----:B------:R-:W4:Y:S04]  /*0140*/  LDG.E R6, desc[UR36][R4.64] ;  /* 0x0000002404067981 */ /* 0x000f28000c1e1900 */
[----:B------:R1:W4:Y:S01]  /*0150*/  LDG.E R7, desc[UR36][R4.64+0x4] ;  /* 0x0000042404077981 */ /* 0x000322000c1e1900 */
[----:B------:R-:W-:Y:S01]  /*0160*/  MOV R3, 0x400 ;  /* 0x0000040000037802 */ /* 0x000fe20000000f00 */
[----:B0-----:R-:W-:Y:S01]  /*0170*/  USHF.R.S32.HI UR4, URZ, 0x1, UR4 ;  /* 0x00000001ff047899 */ /* 0x001fe20008011404 */
[----:B------:R-:W-:Y:S01]  /*0180*/  ISETP.NE.AND P0, PT, R2, RZ, PT ;  /* 0x000000ff0200720c */ /* 0x000fe20003f05270 */
[----:B------:R-:W-:Y:S01]  /*0190*/  IMAD.MOV.U32 R9, RZ, RZ, 0x1 ;  /* 0x00000001ff097424 */ /* 0x000fe200078e00ff */
[----:B--2---:R-:W-:Y:S01]  /*01a0*/  LEA R3, R8, R3, 0x18 ;  /* 0x0000000308037211 */ /* 0x004fe200078ec0ff */
[----:B------:R-:W-:Y:S01]  /*01b0*/  UISETP.GE.AND UP0, UPT, UR4, 0x1, UPT ;  /* 0x000000010400788c */ /* 0x000fe2000bf06270 */
[----:B---3--:R-:W-:-:S03]  /*01c0*/  ISETP.GE.AND P1, PT, R12, 0x2, PT ;  /* 0x000000020c00780c */ /* 0x008fc60003f26270 */
[----:B------:R-:W-:Y:S02]  /*01d0*/  IMAD R8, R2, 0x8, R3 ;  /* 0x0000000802087824 */ /* 0x000fe400078e0203 */
[----:B-1----:R-:W-:-:S04]  /*01e0*/  VIADD R4, R0, 0x1 ;  /* 0x0000000100047836 */ /* 0x002fc80000000000 */
[----:B------:R-:W-:Y:S01]  /*01f0*/  @!P0 LEA R12, R12, R3, 0x2 ;  /* 0x000000030c0c8211 */ /* 0x000fe200078e10ff */
[----:B----4-:R0:W-:Y:S01]  /*0200*/  STS.64 [R8], R6 ;  /* 0x0000000608007388 */ /* 0x0101e20000000a00 */
[----:B------:R-:W-:Y:S05]  /*0210*/  BRA.U !UP0, `(.L_x_1) ;  /* 0x0000000108407547 */ /* 0x000fea000b800000 */
[----:B------:R-:W-:Y:S02]  /*0220*/  HFMA2 R9, -RZ, RZ, 0, 5.9604644775390625e-08 ;  /* 0x00000001ff097431 */ /* 0x000fe400000001ff */
[----:B------:R-:W-:-:S07]  /*0230*/  IMAD.U32 R5, RZ, RZ, UR4 ;  /* 0x00000004ff057e24 */ /* 0x000fce000f8e00ff */
.L_x_2:
[----:B------:R-:W-:Y:S01]  /*0240*/  ISETP.GE.AND P2, PT, R2, R5, PT ;  /* 0x000000050200720c */ /* 0x000fe20003f46270 */
[----:B------:R-:W-:Y:S05]  /*0250*/  WARPSYNC.ALL ;  /* 0x0000000000007948 */ /* 0x000fea0003800000 */
[----:B------:R-:W-:Y:S07]  /*0260*/  BAR.SYNC.DEFER_BLOCKING 0x0 ;  /* 0x0000000000007b1d */ /* 0x000fee0000010000 */
[----:B0-----:R-:W-:-:S04]  /*0270*/  @!P2 IMAD R6, R4, R9, RZ ;  /* 0x000000090406a224 */ /* 0x001fc800078e02ff */
[----:B------:R-:W-:-:S04]  /*0280*/  @!P2 IMAD R6, R6, 0x4, R3 ;  /* 0x000000040606a824 */ /* 0x000fc800078e0203 */
[C---:B------:R-:W-:Y:S01]  /*0290*/  @!P2 IMAD R7, R9.reuse, 0x4, R6 ;  /* 0x000000040907a824 */ /* 0x040fe200078e0206 */
[----:B------:R-:W-:Y:S01]  /*02a0*/  SHF.L.U32 R9, R9, 0x1, RZ ;  /* 0x0000000109097819 */ /* 0x000fe200000006ff */
[----:B------:R-:W-:Y:S04]  /*02b0*/  @!P2 LDS R6, [R6+-0x4] ;  /* 0xfffffc000606a984 */ /* 0x000fe80000000800 */
[----:B------:R-:W0:Y:S02]  /*02c0*/  @!P2 LDS R11, [R7+-0x4] ;  /* 0xfffffc00070ba984 */ /* 0x000e240000000800 */
[----:B0-----:R-:W-:-:S05]  /*02d0*/  @!P2 FADD R10, R6, R11 ;  /* 0x0000000b060aa221 */ /* 0x001fca0000000000 */
[----:B------:R1:W-:Y:S01]  /*02e0*/  @!P2 STS [R7+-0x4], R10 ;  /* 0xfffffc0a0700a388 */ /* 0x0003e20000000800 */
[----:B------:R-:W-:Y:S02]  /*02f0*/  ISETP.GT.U32.AND P2, PT, R5, 0x1, PT ;  /* 0x000000010500780c */ /* 0x000fe40003f44070 */
[----:B------:R-:W-:-:S11]  /*0300*/  SHF.R.U32.HI R5, RZ, 0x1, R5 ;  /* 0x00000001ff057819 */ /* 0x000fd60000011605 */
[----:B-1----:R-:W-:Y:S05]  /*0310*/  @P2 BRA `(.L_x_2) ;  /* 0xfffffffc00c82947 */ /* 0x002fea000383ffff */
.L_x_1:
[----:B------:R1:W-:Y:S01]  /*0320*/  @!P0 STS [R12+-0x4], RZ ;  /* 0xfffffcff0c008388 */ /* 0x0003e20000000800 */
[----:B------:R-:W-:Y:S05]  /*0330*/  @!P1 BRA `(.L_x_3) ;  /* 0x0000000000449947 */ /* 0x000fea0003800000 */
[----:B-1----:R-:W1:Y:S01]  /*0340*/  LDC R12, c[0x0][0x390] ;  /* 0x0000e400ff0c7b82 */ /* 0x002e620000000800 */
[----:B------:R-:W-:-:S07]  /*0350*/  IMAD.MOV.U32 R5, RZ, RZ, 0x1 ;  /* 0x00000001ff057424 */ /* 0x000fce00078e00ff */
.L_x_4:
[----:B------:R-:W-:Y:S01]  /*0360*/  ISETP.GE.AND P0, PT, R2, R5, PT ;  /* 0x000000050200720c */ /* 0x000fe20003f06270 */
[----:B------:R-:W-:Y:S05]  /*0370*/  WARPSYNC.ALL ;  /* 0x0000000000007948 */ /* 0x000fea0003800000 */
[----:B------:R-:W-:Y:S01]  /*0380*/  BAR.SYNC.DEFER_BLOCKING 0x0 ;  /* 0x0000000000007b1d */ /* 0x000fe20000010000 */
[----:B------:R-:W-:Y:S02]  /*0390*/  SHF.R.S32.HI R9, RZ, 0x1, R9 ;  /* 0x00000001ff097819 */ /* 0x000fe40000011409 */
[----:B------:R-:W-:-:S04]  /*03a0*/  SHF.L.U32 R5, R5, 0x1, RZ ;  /* 0x0000000105057819 */ /* 0x000fc800000006ff */
[----:B0-----:R-:W-:-:S05]  /*03b0*/  @!P0 IMAD R6, R4, R9, RZ ;  /* 0x0000000904068224 */ /* 0x001fca00078e02ff */
[----:B------:R-:W-:-:S05]  /*03c0*/  @!P0 LEA R6, R6, R3, 0x2 ;  /* 0x0000000306068211 */ /* 0x000fca00078e10ff */
[----:B------:R-:W-:Y:S01]  /*03d0*/  @!P0 IMAD R10, R9, 0x4, R6 ;  /* 0x00000004090a8824 */ /* 0x000fe200078e0206 */
[----:B------:R-:W-:Y:S04]  /*03e0*/  @!P0 LDS R7, [R6+-0x4] ;  /* 0xfffffc0006078984 */ /* 0x000fe80000000800 */
[----:B------:R-:W0:Y:S02]  /*03f0*/  @!P0 LDS R11, [R10+-0x4] ;  /* 0xfffffc000a0b8984 */ /* 0x000e240000000800 */
[----:B0-----:R-:W-:Y:S02]  /*0400*/  @!P0 FADD R7, R7, R11 ;  /* 0x0000000b07078221 */ /* 0x001fe40000000000 */
[----:B------:R2:W-:Y:S04]  /*0410*/  @!P0 STS [R6+-0x4], R11 ;  /* 0xfffffc0b06008388 */ /* 0x0005e80000000800 */
[----:B------:R2:W-:Y:S01]  /*0420*/  @!P0 STS [R10+-0x4], R7 ;  /* 0xfffffc070a008388 */ /* 0x0005e20000000800 */
[----:B-1----:R-:W-:-:S13]  /*0430*/  ISETP.GE.AND P0, PT, R5, R12, PT ;  /* 0x0000000c0500720c */ /* 0x002fda0003f06270 */
[----:B--2---:R-:W-:Y:S05]  /*0440*/  @!P0 BRA `(.L_x_4) ;  /* 0xfffffffc00c48947 */ /* 0x004fea000383ffff */
.L_x_3:
[----:B------:R-:W-:Y:S05]  /*0450*/  WARPSYNC.ALL ;  /* 0x0000000000007948 */ /* 0x000fea0003800000 */
[----:B------:R-:W-:Y:S08]  /*0460*/  BAR.SYNC.DEFER_BLOCKING 0x0 ;  /* 0x0000000000007b1d */ /* 0x000ff00000010000 */
[----:B------:R-:W2:Y:S01]  /*0470*/  LDC.64 R2, c[0x0][0x380] ;  /* 0x0000e000ff027b82 */ /* 0x000ea20000000a00 */
[----:B0-----:R-:W0:Y:S01]  /*0480*/  LDS.64 R8, [R8] ;  /* 0x0000000008087984 */ /* 0x001e220000000a00 */
[----:B--2---:R-:W-:-:S05]  /*0490*/  IMAD.WIDE R2, R0, 0x4, R2 ;  /* 0x0000000400027825 */ /* 0x004fca00078e0202 */
[----:B0-----:R-:W-:Y:S04]  /*04a0*/  STG.E desc[UR36][R2.64], R8 ;  /* 0x0000000802007986 */ /* 0x001fe8000c101924 */
[----:B------:R-:W-:Y:S01]  /*04b0*/  STG.E desc[UR36][R2.64+0x4], R9 ;  /* 0x0000040902007986 */ /* 0x000fe2000c101924 */
[----:B------:R-:W-:Y:S05]  /*04c0*/  EXIT ;  /* 0x000000000000794d */ /* 0x000fea0003800000 */
.L_x_5:
[----:B------:R-:W-:-:S00]  /*04d0*/  BRA `(.L_x_5) ;  /* 0xfffffffc00fc7947 */ /* 0x000fc0000383ffff */
[----:B------:R-:W-:-:S00]  /*04e0*/  NOP ;  /* 0x0000000000007918 */ /* 0x000fc00000000000 */
        /* <DEDUP_REMOVED lines=9> */
.L_x_6:


//--------------------- .nv.global.init           --------------------------
	.section	.nv.global.init,"aw",@progbits
.nv.global.init:
	.type		$str,@object
	.size		$str,(.L_0 - $str)
$str:
        /*0000*/ 	.byte	0x68, 0x65, 0x6c, 0x6c, 0x6f, 0x0a, 0x00
.L_0:


//--------------------- .nv.shared._Z7prescanPfS_i --------------------------
	.section	.nv.shared._Z7prescanPfS_i,"aw",@nobits
	.sectionflags	@""
	.align	16
	.zero		1024


//--------------------- .nv.shared.reserved.0     --------------------------
	.section	.nv.shared.reserved.0,"aw",@nobits
	.weak		__nv_reservedSMEM_offset_0_alias
	.size		__nv_reservedSMEM_offset_0_alias, 0, 64
	.other		__nv_reservedSMEM_offset_0_alias,@"STO_CUDA_RESERVED_SHARED STV_DEFAULT"
__nv_reservedSMEM_offset_0_alias:
	.zero		0
	.zero		64


//--------------------- .nv.constant0._Z7prescanPfS_i --------------------------
	.section	.nv.constant0._Z7prescanPfS_i,"a",@progbits
	.sectionflags	@""
	.align	4
.nv.constant0._Z7prescanPfS_i:
	.zero		916


//--------------------- SYMBOLS --------------------------

	.type		.nv.reservedSmem.offset0,@object
	.size		.nv.reservedSmem.offset0,0x4
	.type		.nv.reservedSmem.cap,@object
	.size		.nv.reservedSmem.cap,0x4
	.type		vprintf,@function
